//
// Generated by NVIDIA NVVM Compiler
//
// Compiler Build ID: CL-36424714
// Cuda compilation tools, release 13.0, V13.0.88
// Based on NVVM 20.0.0
//

.version 9.0
.target sm_100
.address_size 64

	// .globl	_Z9dotOnGPU1PfS_S_
// _ZZ9dotOnGPU1PfS_S_E5cache has been demoted

.visible .entry _Z9dotOnGPU1PfS_S_(
	.param .u64 .ptr .align 1 _Z9dotOnGPU1PfS_S__param_0,
	.param .u64 .ptr .align 1 _Z9dotOnGPU1PfS_S__param_1,
	.param .u64 .ptr .align 1 _Z9dotOnGPU1PfS_S__param_2
)
{
	.reg .pred 	%p<7>;
	.reg .b32 	%r<18>;
	.reg .b32 	%f<14>;
	.reg .b64 	%rd<12>;
	// demoted variable
	.shared .align 4 .b8 _ZZ9dotOnGPU1PfS_S_E5cache[1024];
	ld.param.u64 	%rd3, [_Z9dotOnGPU1PfS_S__param_0];
	ld.param.u64 	%rd4, [_Z9dotOnGPU1PfS_S__param_1];
	ld.param.u64 	%rd5, [_Z9dotOnGPU1PfS_S__param_2];
	mov.u32 	%r1, %tid.x;
	mov.u32 	%r2, %ctaid.x;
	mov.u32 	%r17, %ntid.x;
	mad.lo.s32 	%r16, %r2, %r17, %r1;
	setp.gt.s32 	%p1, %r16, 32767;
	mov.f32 	%f13, 0f00000000;
	@%p1 bra 	$L__BB0_3;
	mov.u32 	%r11, %nctaid.x;
	mul.lo.s32 	%r5, %r17, %r11;
	cvta.to.global.u64 	%rd1, %rd3;
	cvta.to.global.u64 	%rd2, %rd4;
	mov.f32 	%f13, 0f00000000;
$L__BB0_2:
	mul.wide.s32 	%rd6, %r16, 4;
	add.s64 	%rd7, %rd1, %rd6;
	ld.global.f32 	%f6, [%rd7];
	add.s64 	%rd8, %rd2, %rd6;
	ld.global.f32 	%f7, [%rd8];
	fma.rn.f32 	%f13, %f6, %f7, %f13;
	add.s32 	%r16, %r16, %r5;
	setp.lt.s32 	%p2, %r16, 32768;
	@%p2 bra 	$L__BB0_2;
$L__BB0_3:
	shl.b32 	%r12, %r1, 2;
	mov.u32 	%r13, _ZZ9dotOnGPU1PfS_S_E5cache;
	add.s32 	%r8, %r13, %r12;
	st.shared.f32 	[%r8], %f13;
	bar.sync 	0;
	setp.lt.u32 	%p3, %r17, 2;
	@%p3 bra 	$L__BB0_7;
$L__BB0_4:
	shr.u32 	%r10, %r17, 1;
	setp.ge.u32 	%p4, %r1, %r10;
	@%p4 bra 	$L__BB0_6;
	shl.b32 	%r14, %r10, 2;
	add.s32 	%r15, %r8, %r14;
	ld.shared.f32 	%f8, [%r15];
	ld.shared.f32 	%f9, [%r8];
	add.f32 	%f10, %f8, %f9;
	st.shared.f32 	[%r8], %f10;
$L__BB0_6:
	bar.sync 	0;
	setp.gt.u32 	%p5, %r17, 3;
	mov.u32 	%r17, %r10;
	@%p5 bra 	$L__BB0_4;
$L__BB0_7:
	setp.ne.s32 	%p6, %r1, 0;
	@%p6 bra 	$L__BB0_9;
	ld.shared.f32 	%f11, [_ZZ9dotOnGPU1PfS_S_E5cache];
	cvta.to.global.u64 	%rd9, %rd5;
	mul.wide.u32 	%rd10, %r2, 4;
	add.s64 	%rd11, %rd9, %rd10;
	st.global.f32 	[%rd11], %f11;
$L__BB0_9:
	ret;

}


// ===== COMPILED SASS (sm_100) =====

	.target	sm_100

	.elftype	@"ET_EXEC"


//--------------------- .note.nv.tkinfo           --------------------------
	.section	.note.nv.tkinfo,"",@"SHT_NOTE"
	.sectionflags	@"SHF_NOTE_NV_TKINFO"
	.tkinfo
        /*0018*/ 	.word	0x00000002
        /*0030*/ 	.string	""
        /*0030*/ 	.string	"ptxas"
        /*0030*/ 	.string	"Cuda compilation tools, release 13.0, V13.0.88"
        /*0030*/ 	.string	"Build cuda_13.0.r13.0/compiler.36424714_0"
        /*0030*/ 	.string	"-arch sm_100 -m 64 "



//--------------------- .note.nv.cuinfo           --------------------------
	.section	.note.nv.cuinfo,"",@"SHT_NOTE"
	.sectionflags	@"SHF_NOTE_NV_CUINFO"
        /*0018*/ 	.short	0x0002
        /*001a*/ 	.short	0x0064
        /*001c*/ 	.short	0x0082
	.zero		2


//--------------------- .nv.info                  --------------------------
	.section	.nv.info,"",@"SHT_CUDA_INFO"
	.align	4


	//----- nvinfo : EIATTR_REGCOUNT
	.align		4
        /*0000*/ 	.byte	0x04, 0x2f
        /*0002*/ 	.short	(.L_1 - .L_0)
	.align		4
.L_0:
        /*0004*/ 	.word	index@(_Z9dotOnGPU1PfS_S_)
        /*0008*/ 	.word	0x00000012


	//----- nvinfo : EIATTR_FRAME_SIZE
	.align		4
.L_1:
        /*000c*/ 	.byte	0x04, 0x11
        /*000e*/ 	.short	(.L_3 - .L_2)
	.align		4
.L_2:
        /*0010*/ 	.word	index@(_Z9dotOnGPU1PfS_S_)
        /*0014*/ 	.word	0x00000000


	//----- nvinfo : EIATTR_MIN_STACK_SIZE
	.align		4
.L_3:
        /*0018*/ 	.byte	0x04, 0x12
        /*001a*/ 	.short	(.L_5 - .L_4)
	.align		4
.L_4:
        /*001c*/ 	.word	index@(_Z9dotOnGPU1PfS_S_)
        /*0020*/ 	.word	0x00000000
.L_5:


//--------------------- .nv.compat                --------------------------
	.section	.nv.compat,"",@"SHT_CUDA_COMPAT_INFO"
	.align	4
        /*0000*/ 	.byte	0x02, 0x09, 0x00, 0x00, 0x02, 0x02, 0x01, 0x00, 0x02, 0x05, 0x05, 0x00, 0x03, 0x07, 0x01, 0x01
        /*0010*/ 	.byte	0x02, 0x03, 0x00, 0x00, 0x02, 0x06, 0x01, 0x00, 0x04, 0x0b, 0x08, 0x00, 0x09, 0x00, 0x00, 0x00
        /*0020*/ 	.byte	0x00, 0x00, 0x00, 0x00


//--------------------- .nv.info._Z9dotOnGPU1PfS_S_ --------------------------
	.section	.nv.info._Z9dotOnGPU1PfS_S_,"",@"SHT_CUDA_INFO"
	.sectionflags	@""
	.align	4


	//----- nvinfo : EIATTR_CUDA_API_VERSION
	.align		4
        /*0000*/ 	.byte	0x04, 0x37
        /*0002*/ 	.short	(.L_7 - .L_6)
.L_6:
        /*0004*/ 	.word	0x00000082


	//----- nvinfo : EIATTR_KPARAM_INFO
	.align		4
.L_7:
        /*0008*/ 	.byte	0x04, 0x17
        /*000a*/ 	.short	(.L_9 - .L_8)
.L_8:
        /*000c*/ 	.word	0x00000000
        /*0010*/ 	.short	0x0002
        /*0012*/ 	.short	0x0010
        /*0014*/ 	.byte	0x00, 0xf5, 0x21, 0x00


	//----- nvinfo : EIATTR_KPARAM_INFO
	.align		4
.L_9:
        /*0018*/ 	.byte	0x04, 0x17
        /*001a*/ 	.short	(.L_11 - .L_10)
.L_10:
        /*001c*/ 	.word	0x00000000
        /*0020*/ 	.short	0x0001
        /*0022*/ 	.short	0x0008
        /*0024*/ 	.byte	0x00, 0xf5, 0x21, 0x00


	//----- nvinfo : EIATTR_KPARAM_INFO
	.align		4
.L_11:
        /*0028*/ 	.byte	0x04, 0x17
        /*002a*/ 	.short	(.L_13 - .L_12)
.L_12:
        /*002c*/ 	.word	0x00000000
        /*0030*/ 	.short	0x0000
        /*0032*/ 	.short	0x0000
        /*0034*/ 	.byte	0x00, 0xf5, 0x21, 0x00


	//----- nvinfo : EIATTR_SPARSE_MMA_MASK
	.align		4
.L_13:
        /*0038*/ 	.byte	0x03, 0x50
        /*003a*/ 	.short	0x0000


	//----- nvinfo : EIATTR_MAXREG_COUNT
	.align		4
        /*003c*/ 	.byte	0x03, 0x1b
        /*003e*/ 	.short	0x00ff


	//----- nvinfo : EIATTR_NUM_BARRIERS
	.align		4
        /*0040*/ 	.byte	0x02, 0x4c
        /*0042*/ 	.byte	0x01
	.zero		1


	//----- nvinfo : EIATTR_MERCURY_ISA_VERSION
	.align		4
        /*0044*/ 	.byte	0x03, 0x5f
        /*0046*/ 	.short	0x0101


	//----- nvinfo : EIATTR_VRC_CTA_INIT_COUNT
	.align		4
        /*0048*/ 	.byte	0x02, 0x4a
	.zero		1
	.zero		1


	//----- nvinfo : EIATTR_EXIT_INSTR_OFFSETS
	.align		4
        /*004c*/ 	.byte	0x04, 0x1c
        /*004e*/ 	.short	(.L_15 - .L_14)


	//   ....[0]....
.L_14:
        /*0050*/ 	.word	0x000002d0


	//   ....[1]....
        /*0054*/ 	.word	0x00000350


	//----- nvinfo : EIATTR_CRS_STACK_SIZE
	.align		4
.L_15:
        /*0058*/ 	.byte	0x04, 0x1e
        /*005a*/ 	.short	(.L_17 - .L_16)
.L_16:
        /*005c*/ 	.word	0x00000000


	//----- nvinfo : EIATTR_CBANK_PARAM_SIZE
	.align		4
.L_17:
        /*0060*/ 	.byte	0x03, 0x19
        /*0062*/ 	.short	0x0018


	//----- nvinfo : EIATTR_PARAM_CBANK
	.align		4
        /*0064*/ 	.byte	0x04, 0x0a
        /*0066*/ 	.short	(.L_19 - .L_18)
	.align		4
.L_18:
        /*0068*/ 	.word	index@(.nv.constant0._Z9dotOnGPU1PfS_S_)
        /*006c*/ 	.short	0x0380
        /*006e*/ 	.short	0x0018


	//----- nvinfo : EIATTR_SW_WAR
	.align		4
.L_19:
        /*0070*/ 	.byte	0x04, 0x36
        /*0072*/ 	.short	(.L_21 - .L_20)
.L_20:
        /*0074*/ 	.word	0x00000008
.L_21:


//--------------------- .nv.callgraph             --------------------------
	.section	.nv.callgraph,"",@"SHT_CUDA_CALLGRAPH"
	.align	4
	.sectionentsize	8
	.align		4
        /*0000*/ 	.word	0x00000000
	.align		4
        /*0004*/ 	.word	0xffffffff
	.align		4
        /*0008*/ 	.word	0x00000000
	.align		4
        /*000c*/ 	.word	0xfffffffe
	.align		4
        /*0010*/ 	.word	0x00000000
	.align		4
        /*0014*/ 	.word	0xfffffffd
	.align		4
        /*0018*/ 	.word	0x00000000
	.align		4
        /*001c*/ 	.word	0xfffffffc


//--------------------- .text._Z9dotOnGPU1PfS_S_  --------------------------
	.section	.text._Z9dotOnGPU1PfS_S_,"ax",@progbits
	.align	128
        .global         _Z9dotOnGPU1PfS_S_
        .type           _Z9dotOnGPU1PfS_S_,@function
        .size           _Z9dotOnGPU1PfS_S_,(.L_x_6 - _Z9dotOnGPU1PfS_S_)
        .other          _Z9dotOnGPU1PfS_S_,@"STO_CUDA_ENTRY STV_DEFAULT"
_Z9dotOnGPU1PfS_S_:
.text._Z9dotOnGPU1PfS_S_:
[----:B------:R-:W-:Y:S01]  /*0000*/  LDC R1, c[0x0][0x37c] ;  /* 0x0000df00ff017b82 */ /* 0x000fe20000000800 */
[----:B------:R-:W0:Y:S01]  /*0010*/  S2R R12, SR_TID.X ;  /* 0x00000000000c7919 */ /* 0x000e220000002100 */
[----:B------:R-:W1:Y:S01]  /*0020*/  LDCU UR4, c[0x0][0x360] ;  /* 0x00006c00ff0477ac */ /* 0x000e620008000800 */
[----:B------:R-:W-:Y:S01]  /*0030*/  BSSY.RECONVERGENT B0, `(.L_x_0) ;  /* 0x0000015000007945 */ /* 0x000fe20003800200 */
[----:B------:R-:W-:Y:S01]  /*0040*/  IMAD.MOV.U32 R11, RZ, RZ, RZ ;  /* 0x000000ffff0b7224 */ /* 0x000fe200078e00ff */
[----:B------:R-:W0:Y:S01]  /*0050*/  S2R R13, SR_CTAID.X ;  /* 0x00000000000d7919 */ /* 0x000e220000002500 */
[----:B------:R-:W2:Y:S01]  /*0060*/  LDCU.64 UR6, c[0x0][0x358] ;  /* 0x00006b00ff0677ac */ /* 0x000ea20008000a00 */
[----:B-1----:R-:W-:Y:S02]  /*0070*/  IMAD.U32 R10, RZ, RZ, UR4 ;  /* 0x00000004ff0a7e24 */ /* 0x002fe4000f8e00ff */
[----:B0-----:R-:W-:-:S05]  /*0080*/  IMAD R0, R13, UR4, R12 ;  /* 0x000000040d007c24 */ /* 0x001fca000f8e020c */
[----:B------:R-:W-:-:S13]  /*0090*/  ISETP.GT.AND P0, PT, R0, 0x7fff, PT ;  /* 0x00007fff0000780c */ /* 0x000fda0003f04270 */
[----:B--2---:R-:W-:Y:S05]  /*00a0*/  @P0 BRA `(.L_x_1) ;  /* 0x0000000000340947 */ /* 0x004fea0003800000 */
[----:B------:R-:W0:Y:S01]  /*00b0*/  LDC.64 R6, c[0x0][0x380] ;  /* 0x0000e000ff067b82 */ /* 0x000e220000000a00 */
[----:B------:R-:W1:Y:S01]  /*00c0*/  LDCU UR4, c[0x0][0x370] ;  /* 0x00006e00ff0477ac */ /* 0x000e620008000800 */
[----:B------:R-:W-:-:S06]  /*00d0*/  HFMA2 R11, -RZ, RZ, 0, 0 ;  /* 0x00000000ff0b7431 */ /* 0x000fcc00000001ff */
[----:B------:R-:W2:Y:S01]  /*00e0*/  LDC.64 R8, c[0x0][0x388] ;  /* 0x0000e200ff087b82 */ /* 0x000ea20000000a00 */
[----:B-1----:R-:W-:-:S07]  /*00f0*/  IMAD R15, R10, UR4, RZ ;  /* 0x000000040a0f7c24 */ /* 0x002fce000f8e02ff */
.L_x_2:
[----:B0-----:R-:W-:-:S04]  /*0100*/  IMAD.WIDE R2, R0, 0x4, R6 ;  /* 0x0000000400027825 */ /* 0x001fc800078e0206 */
[----:B--2---:R-:W-:Y:S02]  /*0110*/  IMAD.WIDE R4, R0, 0x4, R8 ;  /* 0x0000000400047825 */ /* 0x004fe400078e0208 */
[----:B------:R-:W2:Y:S04]  /*0120*/  LDG.E R2, desc[UR6][R2.64] ;  /* 0x0000000602027981 */ /* 0x000ea8000c1e1900 */
[----:B------:R-:W2:Y:S01]  /*0130*/  LDG.E R4, desc[UR6][R4.64] ;  /* 0x0000000604047981 */ /* 0x000ea2000c1e1900 */
[----:B------:R-:W-:-:S05]  /*0140*/  IMAD.IADD R0, R15, 0x1, R0 ;  /* 0x000000010f007824 */ /* 0x000fca00078e0200 */
[----:B------:R-:W-:Y:S01]  /*0150*/  ISETP.GE.AND P0, PT, R0, 0x8000, PT ;  /* 0x000080000000780c */ /* 0x000fe20003f06270 */
[----:B--2---:R-:W-:-:S12]  /*0160*/  FFMA R11, R2, R4, R11 ;  /* 0x00000004020b7223 */ /* 0x004fd8000000000b */
[----:B------:R-:W-:Y:S05]  /*0170*/  @!P0 BRA `(.L_x_2) ;  /* 0xfffffffc00e08947 */ /* 0x000fea000383ffff */
.L_x_1:
[----:B------:R-:W-:Y:S05]  /*0180*/  BSYNC.RECONVERGENT B0 ;  /* 0x0000000000007941 */ /* 0x000fea0003800200 */
.L_x_0:
[----:B------:R-:W0:Y:S01]  /*0190*/  S2UR UR5, SR_CgaCtaId ;  /* 0x00000000000579c3 */ /* 0x000e220000008800 */
[----:B------:R-:W-:Y:S01]  /*01a0*/  UMOV UR4, 0x400 ;  /* 0x0000040000047882 */ /* 0x000fe20000000000 */
[----:B------:R-:W-:Y:S02]  /*01b0*/  ISETP.GE.U32.AND P1, PT, R10, 0x2, PT ;  /* 0x000000020a00780c */ /* 0x000fe40003f26070 */
[----:B------:R-:W-:Y:S01]  /*01c0*/  ISETP.NE.AND P0, PT, R12, RZ, PT ;  /* 0x000000ff0c00720c */ /* 0x000fe20003f05270 */
[----:B0-----:R-:W-:-:S06]  /*01d0*/  ULEA UR4, UR5, UR4, 0x18 ;  /* 0x0000000405047291 */ /* 0x001fcc000f8ec0ff */
[----:B------:R-:W-:-:S05]  /*01e0*/  LEA R0, R12, UR4, 0x2 ;  /* 0x000000040c007c11 */ /* 0x000fca000f8e10ff */
[----:B------:R0:W-:Y:S01]  /*01f0*/  STS [R0], R11 ;  /* 0x0000000b00007388 */ /* 0x0001e20000000800 */
[----:B------:R-:W-:Y:S06]  /*0200*/  BAR.SYNC.DEFER_BLOCKING 0x0 ;  /* 0x0000000000007b1d */ /* 0x000fec0000010000 */
[----:B------:R-:W-:Y:S05]  /*0210*/  @!P1 BRA `(.L_x_3) ;  /* 0x00000000002c9947 */ /* 0x000fea0003800000 */
.L_x_4:
[----:B------:R-:W-:-:S04]  /*0220*/  SHF.R.U32.HI R5, RZ, 0x1, R10 ;  /* 0x00000001ff057819 */ /* 0x000fc8000001160a */
[----:B------:R-:W-:-:S13]  /*0230*/  ISETP.GE.U32.AND P1, PT, R12, R5, PT ;  /* 0x000000050c00720c */ /* 0x000fda0003f26070 */
[----:B------:R-:W-:Y:S01]  /*0240*/  @!P1 LEA R2, R5, R0, 0x2 ;  /* 0x0000000005029211 */ /* 0x000fe200078e10ff */
[----:B------:R-:W-:Y:S05]  /*0250*/  @!P1 LDS R3, [R0] ;  /* 0x0000000000039984 */ /* 0x000fea0000000800 */
[----:B------:R-:W1:Y:S02]  /*0260*/  @!P1 LDS R2, [R2] ;  /* 0x0000000002029984 */ /* 0x000e640000000800 */
[----:B-1----:R-:W-:-:S05]  /*0270*/  @!P1 FADD R3, R2, R3 ;  /* 0x0000000302039221 */ /* 0x002fca0000000000 */
[----:B------:R1:W-:Y:S01]  /*0280*/  @!P1 STS [R0], R3 ;  /* 0x0000000300009388 */ /* 0x0003e20000000800 */
[----:B------:R-:W-:Y:S01]  /*0290*/  BAR.SYNC.DEFER_BLOCKING 0x0 ;  /* 0x0000000000007b1d */ /* 0x000fe20000010000 */
[----:B------:R-:W-:Y:S02]  /*02a0*/  ISETP.GT.U32.AND P1, PT, R10, 0x3, PT ;  /* 0x000000030a00780c */ /* 0x000fe40003f24070 */
[----:B------:R-:W-:-:S11]  /*02b0*/  MOV R10, R5 ;  /* 0x00000005000a7202 */ /* 0x000fd60000000f00 */
[----:B-1----:R-:W-:Y:S05]  /*02c0*/  @P1 BRA `(.L_x_4) ;  /* 0xfffffffc00d41947 */ /* 0x002fea000383ffff */
.L_x_3:
[----:B------:R-:W-:Y:S05]  /*02d0*/  @P0 EXIT ;  /* 0x000000000000094d */ /* 0x000fea0003800000 */
[----:B------:R-:W1:Y:S01]  /*02e0*/  S2UR UR5, SR_CgaCtaId ;  /* 0x00000000000579c3 */ /* 0x000e620000008800 */
[----:B------:R-:W-:-:S07]  /*02f0*/  UMOV UR4, 0x400 ;  /* 0x0000040000047882 */ /* 0x000fce0000000000 */
[----:B------:R-:W2:Y:S01]  /*0300*/  LDC.64 R2, c[0x0][0x390] ;  /* 0x0000e400ff027b82 */ /* 0x000ea20000000a00 */
[----:B-1----:R-:W-:Y:S01]  /*0310*/  ULEA UR4, UR5, UR4, 0x18 ;  /* 0x0000000405047291 */ /* 0x002fe2000f8ec0ff */
[----:B--2---:R-:W-:-:S08]  /*0320*/  IMAD.WIDE.U32 R2, R13, 0x4, R2 ;  /* 0x000000040d027825 */ /* 0x004fd000078e0002 */
[----:B------:R-:W1:Y:S04]  /*0330*/  LDS R5, [UR4] ;  /* 0x00000004ff057984 */ /* 0x000e680008000800 */
[----:B-1----:R-:W-:Y:S01]  /*0340*/  STG.E desc[UR6][R2.64], R5 ;  /* 0x0000000502007986 */ /* 0x002fe2000c101906 */
[----:B------:R-:W-:Y:S05]  /*0350*/  EXIT ;  /* 0x000000000000794d */ /* 0x000fea0003800000 */
.L_x_5:
[----:B------:R-:W-:-:S00]  /*0360*/  BRA `(.L_x_5) ;  /* 0xfffffffc00fc7947 */ /* 0x000fc0000383ffff */
[----:B------:R-:W-:-:S00]  /*0370*/  NOP ;  /* 0x0000000000007918 */ /* 0x000fc00000000000 */
        /* <DEDUP_REMOVED lines=8> */
.L_x_6:


//--------------------- .nv.shared._Z9dotOnGPU1PfS_S_ --------------------------
	.section	.nv.shared._Z9dotOnGPU1PfS_S_,"aw",@nobits
	.sectionflags	@""
	.align	4
.nv.shared._Z9dotOnGPU1PfS_S_:
	.zero		2048


//--------------------- .nv.shared.reserved.0     --------------------------
	.section	.nv.shared.reserved.0,"aw",@nobits
	.weak		__nv_reservedSMEM_offset_0_alias
	.size		__nv_reservedSMEM_offset_0_alias, 0, 64
	.other		__nv_reservedSMEM_offset_0_alias,@"STO_CUDA_RESERVED_SHARED STV_DEFAULT"
__nv_reservedSMEM_offset_0_alias:
	.zero		0
	.zero		64


//--------------------- .nv.constant0._Z9dotOnGPU1PfS_S_ --------------------------
	.section	.nv.constant0._Z9dotOnGPU1PfS_S_,"a",@progbits
	.sectionflags	@""
	.align	4
.nv.constant0._Z9dotOnGPU1PfS_S_:
	.zero		920


//--------------------- SYMBOLS --------------------------

	.type		.nv.reservedSmem.offset0,@object
	.size		.nv.reservedSmem.offset0,0x4
	.type		.nv.reservedSmem.cap,@object
	.size		.nv.reservedSmem.cap,0x4
